	.headerflags	@"EF_CUDA_TEXMODE_UNIFIED EF_CUDA_64BIT_ADDRESS EF_CUDA_ACCELERATORS EF_CUDA_SM90 EF_CUDA_VIRTUAL_SM(EF_CUDA_SM90)"
	.elftype	@"ET_EXEC"


//--------------------- .nv.info                  --------------------------
	.section	.nv.info,"",@"SHT_CUDA_INFO"
	.align	4


	//----- nvinfo : EIATTR_REGCOUNT
	.align		4
        /*0000*/ 	.byte	0x04, 0x2f
        /*0002*/ 	.short	(.L_3 - .L_2)
	.align		4
.L_2:
        /*0004*/ 	.word	index@(triton_poi_fused_add_div_exp_linalg_vector_norm_log_mul_pow_sub_1)
        /*0008*/ 	.word	0x00000014


	//----- nvinfo : EIATTR_MIN_STACK_SIZE
	.align		4
.L_3:
        /*000c*/ 	.byte	0x04, 0x12
        /*000e*/ 	.short	(.L_5 - .L_4)
	.align		4
.L_4:
        /*0010*/ 	.word	index@(triton_poi_fused_add_div_exp_linalg_vector_norm_log_mul_pow_sub_1)
        /*0014*/ 	.word	0x00000000


	//----- nvinfo : EIATTR_FRAME_SIZE
	.align		4
.L_5:
        /*0018*/ 	.byte	0x04, 0x11
        /*001a*/ 	.short	(.L_7 - .L_6)
	.align		4
.L_6:
        /*001c*/ 	.word	index@(triton_poi_fused_add_div_exp_linalg_vector_norm_log_mul_pow_sub_1)
        /*0020*/ 	.word	0x00000000


	//----- nvinfo : EIATTR_MIN_STACK_SIZE
	.align		4
.L_7:
        /*0024*/ 	.byte	0x04, 0x12
        /*0026*/ 	.short	(.L_9 - .L_8)
	.align		4
.L_8:
        /*0028*/ 	.word	index@(triton_poi_fused_add_div_exp_linalg_vector_norm_log_mul_pow_sub_1)
        /*002c*/ 	.word	0x00000000
.L_9:


//--------------------- .nv.info.triton_poi_fused_add_div_exp_linalg_vector_norm_log_mul_pow_sub_1 --------------------------
	.section	.nv.info.triton_poi_fused_add_div_exp_linalg_vector_norm_log_mul_pow_sub_1,"",@"SHT_CUDA_INFO"
	.sectionflags	@""
	.align	4


	//----- nvinfo : EIATTR_CUDA_API_VERSION
	.align		4
        /*0000*/ 	.byte	0x04, 0x37
        /*0002*/ 	.short	(.L_11 - .L_10)
.L_10:
        /*0004*/ 	.word	0x0000007c


	//----- nvinfo : EIATTR_KPARAM_INFO
	.align		4
.L_11:
        /*0008*/ 	.byte	0x04, 0x17
        /*000a*/ 	.short	(.L_13 - .L_12)
.L_12:
        /*000c*/ 	.word	0x00000000
        /*0010*/ 	.short	0x0004
        /*0012*/ 	.short	0x0020
        /*0014*/ 	.byte	0x00, 0xf0, 0x11, 0x00


	//----- nvinfo : EIATTR_KPARAM_INFO
	.align		4
.L_13:
        /*0018*/ 	.byte	0x04, 0x17
        /*001a*/ 	.short	(.L_15 - .L_14)
.L_14:
        /*001c*/ 	.word	0x00000000
        /*0020*/ 	.short	0x0003
        /*0022*/ 	.short	0x0018
        /*0024*/ 	.byte	0x00, 0xf4, 0x21, 0x00


	//----- nvinfo : EIATTR_KPARAM_INFO
	.align		4
.L_15:
        /*0028*/ 	.byte	0x04, 0x17
        /*002a*/ 	.short	(.L_17 - .L_16)
.L_16:
        /*002c*/ 	.word	0x00000000
        /*0030*/ 	.short	0x0002
        /*0032*/ 	.short	0x0010
        /*0034*/ 	.byte	0x00, 0xf4, 0x21, 0x00


	//----- nvinfo : EIATTR_KPARAM_INFO
	.align		4
.L_17:
        /*0038*/ 	.byte	0x04, 0x17
        /*003a*/ 	.short	(.L_19 - .L_18)
.L_18:
        /*003c*/ 	.word	0x00000000
        /*0040*/ 	.short	0x0001
        /*0042*/ 	.short	0x0008
        /*0044*/ 	.byte	0x00, 0xf4, 0x21, 0x00


	//----- nvinfo : EIATTR_KPARAM_INFO
	.align		4
.L_19:
        /*0048*/ 	.byte	0x04, 0x17
        /*004a*/ 	.short	(.L_21 - .L_20)
.L_20:
        /*004c*/ 	.word	0x00000000
        /*0050*/ 	.short	0x0000
        /*0052*/ 	.short	0x0000
        /*0054*/ 	.byte	0x00, 0xf4, 0x21, 0x00


	//----- nvinfo : EIATTR_SPARSE_MMA_MASK
	.align		4
.L_21:
        /*0058*/ 	.byte	0x03, 0x50
        /*005a*/ 	.short	0x0000


	//----- nvinfo : EIATTR_MAXREG_COUNT
	.align		4
        /*005c*/ 	.byte	0x03, 0x1b
        /*005e*/ 	.short	0x00ff


	//----- nvinfo : EIATTR_EXIT_INSTR_OFFSETS
	.align		4
        /*0060*/ 	.byte	0x04, 0x1c
        /*0062*/ 	.short	(.L_23 - .L_22)


	//   ....[0]....
.L_22:
        /*0064*/ 	.word	0x000004a0


	//   ....[1]....
        /*0068*/ 	.word	0x000004c0


	//----- nvinfo : EIATTR_REQNTID
	.align		4
.L_23:
        /*006c*/ 	.byte	0x04, 0x10
        /*006e*/ 	.short	(.L_25 - .L_24)
.L_24:
        /*0070*/ 	.word	0x00000020
        /*0074*/ 	.word	0x00000001
        /*0078*/ 	.word	0x00000001


	//----- nvinfo : EIATTR_CBANK_PARAM_SIZE
	.align		4
.L_25:
        /*007c*/ 	.byte	0x03, 0x19
        /*007e*/ 	.short	0x0024


	//----- nvinfo : EIATTR_PARAM_CBANK
	.align		4
        /*0080*/ 	.byte	0x04, 0x0a
        /*0082*/ 	.short	(.L_27 - .L_26)
	.align		4
.L_26:
        /*0084*/ 	.word	index@(.nv.constant0.triton_poi_fused_add_div_exp_linalg_vector_norm_log_mul_pow_sub_1)
        /*0088*/ 	.short	0x0210
        /*008a*/ 	.short	0x0024


	//----- nvinfo : EIATTR_SW_WAR
	.align		4
.L_27:
        /*008c*/ 	.byte	0x04, 0x36
        /*008e*/ 	.short	(.L_29 - .L_28)
.L_28:
        /*0090*/ 	.word	0x00000008
.L_29:


//--------------------- .nv.callgraph             --------------------------
	.section	.nv.callgraph,"",@"SHT_CUDA_CALLGRAPH"
	.align	4
	.sectionentsize	8
	.align		4
        /*0000*/ 	.word	0x00000000
	.align		4
        /*0004*/ 	.word	0xffffffff
	.align		4
        /*0008*/ 	.word	0x00000000
	.align		4
        /*000c*/ 	.word	0xfffffffe
	.align		4
        /*0010*/ 	.word	0x00000000
	.align		4
        /*0014*/ 	.word	0xfffffffd
	.align		4
        /*0018*/ 	.word	0x00000000
	.align		4
        /*001c*/ 	.word	0xfffffffc


//--------------------- .nv.constant4             --------------------------
	.section	.nv.constant4,"a",@progbits
	.align	8
	.align		8
.nv.constant4:
        /*0000*/ 	.dword	_$_str
	.align		8
        /*0008*/ 	.dword	_$_str_$_2


//--------------------- .text.triton_poi_fused_add_div_exp_linalg_vector_norm_log_mul_pow_sub_1 --------------------------
	.section	.text.triton_poi_fused_add_div_exp_linalg_vector_norm_log_mul_pow_sub_1,"ax",@progbits
	.align	128
        .global         triton_poi_fused_add_div_exp_linalg_vector_norm_log_mul_pow_sub_1
        .type           triton_poi_fused_add_div_exp_linalg_vector_norm_log_mul_pow_sub_1,@function
        .size           triton_poi_fused_add_div_exp_linalg_vector_norm_log_mul_pow_sub_1,(.L_x_1 - triton_poi_fused_add_div_exp_linalg_vector_norm_log_mul_pow_sub_1)
        .other          triton_poi_fused_add_div_exp_linalg_vector_norm_log_mul_pow_sub_1,@"STO_CUDA_ENTRY STV_DEFAULT"
triton_poi_fused_add_div_exp_linalg_vector_norm_log_mul_pow_sub_1:
.text.triton_poi_fused_add_div_exp_linalg_vector_norm_log_mul_pow_sub_1:
[----:B------:R-:W0:Y:S02]  /*0000*/  LDC R1, c[0x0][0x28] ;  /* 0x00000a00ff017b82 */ /* 0x000e240000000800 */
[----:B------:R-:W1:Y:S01]  /*0010*/  LDC.64 R2, c[0x0][0x218] ;  /* 0x00008600ff027b82 */ /* 0x000e620000000a00 */
[----:B------:R-:W-:-:S07]  /*0020*/  ULDC.64 UR4, c[0x0][0x208] ;  /* 0x0000820000047ab9 */ /* 0x000fce0000000a00 */
[----:B------:R-:W2:Y:S01]  /*0030*/  LDC.64 R6, c[0x0][0x220] ;  /* 0x00008800ff067b82 */ /* 0x000ea20000000a00 */
[----:B------:R-:W3:Y:S01]  /*0040*/  S2R R15, SR_TID.X ;  /* 0x00000000000f7919 */ /* 0x000ee20000002100 */
[----:B------:R-:W4:Y:S06]  /*0050*/  S2R R9, SR_CTAID.X ;  /* 0x0000000000097919 */ /* 0x000f2c0000002500 */
[----:B------:R-:W5:Y:S01]  /*0060*/  LDC.64 R4, c[0x0][0x220] ;  /* 0x00008800ff047b82 */ /* 0x000f620000000a00 */
[----:B------:R-:W-:Y:S01]  /*0070*/  HFMA2.MMA R17, -RZ, RZ, 0, 0 ;  /* 0x00000000ff117435 */ /* 0x000fe200000001ff */
[----:B------:R-:W-:Y:S01]  /*0080*/  ULDC.64 UR6, c[0x0][0x228] ;  /* 0x00008a0000067ab9 */ /* 0x000fe20000000a00 */
[----:B-1----:R1:W5:Y:S04]  /*0090*/  LDG.E R8, desc[UR4][R2.64] ;  /* 0x0000000402087981 */ /* 0x002368000c1e1900 */
[----:B--2---:R-:W2:Y:S01]  /*00a0*/  LDG.E R11, desc[UR4][R6.64+0x4] ;  /* 0x00000404060b7981 */ /* 0x004ea2000c1e1900 */
[----:B-1----:R-:W1:Y:S03]  /*00b0*/  LDC.64 R2, c[0x0][0x210] ;  /* 0x00008400ff027b82 */ /* 0x002e660000000a00 */
[----:B------:R-:W2:Y:S04]  /*00c0*/  LDG.E R10, desc[UR4][R6.64] ;  /* 0x00000004060a7981 */ /* 0x000ea8000c1e1900 */
[----:B------:R-:W2:Y:S04]  /*00d0*/  LDG.E R12, desc[UR4][R6.64+0x8] ;  /* 0x00000804060c7981 */ /* 0x000ea8000c1e1900 */
[----:B------:R5:W2:Y:S01]  /*00e0*/  LDG.E R13, desc[UR4][R6.64+0xc] ;  /* 0x00000c04060d7981 */ /* 0x000aa2000c1e1900 */
[----:B---3--:R-:W-:-:S04]  /*00f0*/  LOP3.LUT R0, R15, 0x3, RZ, 0xc0, !PT ;  /* 0x000000030f007812 */ /* 0x008fc800078ec0ff */
[----:B----4-:R-:W-:-:S04]  /*0100*/  LEA R9, R9, R0, 0x2 ;  /* 0x0000000009097211 */ /* 0x010fc800078e10ff */
[C---:B------:R-:W-:Y:S01]  /*0110*/  ISETP.GE.AND P0, PT, R9.reuse, 0x4, PT ;  /* 0x000000040900780c */ /* 0x040fe20003f06270 */
[----:B-----5:R-:W-:Y:S01]  /*0120*/  IMAD.WIDE R4, R9, 0x4, R4 ;  /* 0x0000000409047825 */ /* 0x020fe200078e0204 */
[----:B------:R-:W-:-:S03]  /*0130*/  MOV R6, RZ ;  /* 0x000000ff00067202 */ /* 0x000fc60000000f00 */
[----:B-1----:R-:W-:-:S08]  /*0140*/  IMAD.WIDE R2, R9, 0x4, R2 ;  /* 0x0000000409027825 */ /* 0x002fd000078e0202 */
[----:B------:R-:W3:Y:S04]  /*0150*/  @!P0 LDG.E R17, desc[UR4][R4.64] ;  /* 0x0000000404118981 */ /* 0x000ee8000c1e1900 */
[----:B------:R1:W4:Y:S02]  /*0160*/  @!P0 LDG.E R6, desc[UR4][R2.64] ;  /* 0x0000000402068981 */ /* 0x000324000c1e1900 */
[----:B-1----:R-:W-:Y:S01]  /*0170*/  HFMA2.MMA R3, -RZ, RZ, 1.5048828125, 33.21875 ;  /* 0x3e055027ff037435 */ /* 0x002fe200000001ff */
[----:B------:R-:W-:-:S05]  /*0180*/  FMUL R0, R8, 1.4426950216293334961 ;  /* 0x3fb8aa3b08007820 */ /* 0x000fca0000400000 */
[----:B------:R-:W-:Y:S01]  /*0190*/  FSETP.GEU.AND P0, PT, R0, -126, PT ;  /* 0xc2fc00000000780b */ /* 0x000fe20003f0e000 */
[----:B--2---:R-:W-:-:S04]  /*01a0*/  FMUL R11, R11, R11 ;  /* 0x0000000b0b0b7220 */ /* 0x004fc80000400000 */
[----:B------:R-:W-:-:S04]  /*01b0*/  FFMA R11, R10, R10, R11 ;  /* 0x0000000a0a0b7223 */ /* 0x000fc8000000000b */
[----:B------:R-:W-:-:S04]  /*01c0*/  FFMA R12, R12, R12, R11 ;  /* 0x0000000c0c0c7223 */ /* 0x000fc8000000000b */
[----:B------:R-:W-:Y:S01]  /*01d0*/  @!P0 FMUL R0, R0, 0.5 ;  /* 0x3f00000000008820 */ /* 0x000fe20000400000 */
[----:B------:R-:W-:-:S03]  /*01e0*/  FFMA R12, R13, R13, R12 ;  /* 0x0000000d0d0c7223 */ /* 0x000fc6000000000c */
[----:B------:R-:W1:Y:S08]  /*01f0*/  MUFU.EX2 R7, R0 ;  /* 0x0000000000077308 */ /* 0x000e700000000800 */
[----:B------:R-:W2:Y:S01]  /*0200*/  MUFU.SQRT R12, R12 ;  /* 0x0000000c000c7308 */ /* 0x000ea20000002000 */
[----:B-1----:R-:W-:-:S04]  /*0210*/  @!P0 FMUL R7, R7, R7 ;  /* 0x0000000707078220 */ /* 0x002fc80000400000 */
[----:B------:R-:W-:Y:S01]  /*0220*/  FADD R7, R7, 1 ;  /* 0x3f80000007077421 */ /* 0x000fe20000000000 */
[----:B--2---:R-:W-:-:S04]  /*0230*/  FFMA R10, R12, R12, 1.0000000036274937255e-15 ;  /* 0x26901d7d0c0a7423 */ /* 0x004fc8000000000c */
[----:B------:R-:W-:Y:S02]  /*0240*/  IADD3 R14, R7, -0x3f2aaaab, RZ ;  /* 0xc0d55555070e7810 */ /* 0x000fe40007ffe0ff */
[----:B------:R-:W-:Y:S02]  /*0250*/  ISETP.GE.U32.AND P0, PT, R7, 0x7f800000, PT ;  /* 0x7f8000000700780c */ /* 0x000fe40003f06070 */
[----:B------:R-:W-:Y:S02]  /*0260*/  LOP3.LUT R14, R14, 0xff800000, RZ, 0xc0, !PT ;  /* 0xff8000000e0e7812 */ /* 0x000fe400078ec0ff */
[----:B------:R-:W-:Y:S02]  /*0270*/  FSETP.GT.AND P2, PT, |R10|, 8.50705917302346158658e+37, PT ;  /* 0x7e8000000a00780b */ /* 0x000fe40003f44200 */
[----:B------:R-:W-:Y:S02]  /*0280*/  IADD3 R4, R7, -R14, RZ ;  /* 0x8000000e07047210 */ /* 0x000fe40007ffe0ff */
[----:B------:R-:W-:-:S02]  /*0290*/  I2FP.F32.S32 R0, R14 ;  /* 0x0000000e00007245 */ /* 0x000fc40000201400 */
[----:B------:R-:W-:Y:S01]  /*02a0*/  FSETP.GEU.AND P1, PT, |R10|, 1.175494350822287508e-38, PT ;  /* 0x008000000a00780b */ /* 0x000fe20003f2e200 */
[----:B------:R-:W-:Y:S02]  /*02b0*/  FADD R4, R4, -1 ;  /* 0xbf80000004047421 */ /* 0x000fe40000000000 */
[----:B------:R-:W-:Y:S01]  /*02c0*/  FFMA.FTZ R0, R0, 1.1920928955078125e-07, RZ ;  /* 0x3400000000007823 */ /* 0x000fe200000100ff */
[----:B------:R-:W-:Y:S01]  /*02d0*/  @P0 MOV R2, 0x7f800000 ;  /* 0x7f80000000020802 */ /* 0x000fe20000000f00 */
[----:B------:R-:W-:Y:S02]  /*02e0*/  FFMA.FTZ R3, R4, -R3, 0.14084610342979431152 ;  /* 0x3e1039f604037423 */ /* 0x000fe40000010803 */
[----:B------:R-:W-:Y:S01]  /*02f0*/  @P2 FMUL R10, R10, 0.25 ;  /* 0x3e8000000a0a2820 */ /* 0x000fe20000400000 */
[----:B---3--:R-:W-:Y:S01]  /*0300*/  @P2 FMUL R17, R17, 0.25 ;  /* 0x3e80000011112820 */ /* 0x008fe20000400000 */
[----:B------:R-:W-:-:S04]  /*0310*/  FFMA.FTZ R3, R4, R3, -0.12148627638816833496 ;  /* 0xbdf8cdcc04037423 */ /* 0x000fc80000010003 */
[----:B------:R-:W-:Y:S01]  /*0320*/  FFMA.FTZ R3, R4, R3, 0.13980610668659210205 ;  /* 0x3e0f295504037423 */ /* 0x000fe20000010003 */
[----:B------:R-:W-:Y:S01]  /*0330*/  @!P1 FMUL R10, R10, 16777216 ;  /* 0x4b8000000a0a9820 */ /* 0x000fe20000400000 */
[----:B------:R-:W-:Y:S02]  /*0340*/  @!P1 FMUL R17, R17, 16777216 ;  /* 0x4b80000011119820 */ /* 0x000fe40000400000 */
[----:B------:R-:W-:-:S03]  /*0350*/  FFMA.FTZ R3, R4, R3, -0.16684235632419586182 ;  /* 0xbe2ad8b904037423 */ /* 0x000fc60000010003 */
[----:B------:R-:W1:Y:S01]  /*0360*/  MUFU.RCP R10, R10 ;  /* 0x0000000a000a7308 */ /* 0x000e620000001000 */
[----:B------:R-:W-:-:S04]  /*0370*/  FFMA.FTZ R3, R4, R3, 0.20012299716472625732 ;  /* 0x3e4ced0b04037423 */ /* 0x000fc80000010003 */
[----:B------:R-:W-:-:S04]  /*0380*/  FFMA.FTZ R3, R4, R3, -0.24999669194221496582 ;  /* 0xbe7fff2204037423 */ /* 0x000fc80000010003 */
[----:B------:R-:W-:-:S04]  /*0390*/  FFMA.FTZ R3, R4, R3, 0.33333182334899902344 ;  /* 0x3eaaaa7804037423 */ /* 0x000fc80000010003 */
[----:B------:R-:W-:-:S04]  /*03a0*/  FFMA.FTZ R3, R4, R3, -0.5 ;  /* 0xbf00000004037423 */ /* 0x000fc80000010003 */
[----:B------:R-:W-:-:S04]  /*03b0*/  FMUL R3, R4, R3 ;  /* 0x0000000304037220 */ /* 0x000fc80000400000 */
[----:B------:R-:W-:Y:S01]  /*03c0*/  FFMA.FTZ R3, R4, R3, R4 ;  /* 0x0000000304037223 */ /* 0x000fe20000010004 */
[----:B------:R-:W-:-:S03]  /*03d0*/  SHF.R.S32.HI R4, RZ, 0x1f, R9 ;  /* 0x0000001fff047819 */ /* 0x000fc60000011409 */
[----:B------:R-:W-:Y:S01]  /*03e0*/  FFMA.FTZ R0, R0, 0.69314718246459960938, R3 ;  /* 0x3f31721800007823 */ /* 0x000fe20000010003 */
[C---:B------:R-:W-:Y:S01]  /*03f0*/  @P0 FFMA.FTZ R0, R7.reuse, R2, +INF ;  /* 0x7f80000007000423 */ /* 0x040fe20000010002 */
[----:B------:R-:W-:Y:S02]  /*0400*/  FSETP.NEU.AND P0, PT, R7, RZ, PT ;  /* 0x000000ff0700720b */ /* 0x000fe40003f0d000 */
[----:B------:R-:W-:Y:S01]  /*0410*/  LEA R2, P1, R9, UR6, 0x2 ;  /* 0x0000000609027c11 */ /* 0x000fe2000f8210ff */
[----:B------:R-:W-:-:S05]  /*0420*/  FADD R0, R0, -1 ;  /* 0xbf80000000007421 */ /* 0x000fca0000000000 */
[----:B------:R-:W-:Y:S01]  /*0430*/  FSEL R3, R0, -INF , P0 ;  /* 0xff80000000037808 */ /* 0x000fe20000000000 */
[----:B-1----:R-:W-:Y:S01]  /*0440*/  FMUL R0, R10, R17 ;  /* 0x000000110a007220 */ /* 0x002fe20000400000 */
[----:B------:R-:W-:-:S03]  /*0450*/  LOP3.LUT P0, RZ, R15, 0x1c, RZ, 0xc0, !PT ;  /* 0x0000001c0fff7812 */ /* 0x000fc6000780c0ff */
[----:B------:R-:W-:Y:S01]  /*0460*/  FADD R5, -R8, R3 ;  /* 0x0000000308057221 */ /* 0x000fe20000000100 */
[C---:B------:R-:W-:Y:S02]  /*0470*/  ISETP.LT.AND P0, PT, R9.reuse, 0x4, !P0 ;  /* 0x000000040900780c */ /* 0x040fe40004701270 */
[----:B------:R-:W-:Y:S01]  /*0480*/  LEA.HI.X R3, R9, UR7, R4, 0x2, P1 ;  /* 0x0000000709037c11 */ /* 0x000fe200088f1404 */
[----:B----4-:R-:W-:-:S10]  /*0490*/  FFMA R5, R5, R0, R6 ;  /* 0x0000000005057223 */ /* 0x010fd40000000006 */
[----:B------:R-:W-:Y:S05]  /*04a0*/  @!P0 EXIT ;  /* 0x000000000000894d */ /* 0x000fea0003800000 */
[----:B------:R-:W-:Y:S01]  /*04b0*/  STG.E desc[UR4][R2.64], R5 ;  /* 0x0000000502007986 */ /* 0x000fe2000c101904 */
[----:B------:R-:W-:Y:S05]  /*04c0*/  EXIT ;  /* 0x000000000000794d */ /* 0x000fea0003800000 */
.L_x_0:
[----:B------:R-:W-:-:S00]  /*04d0*/  BRA `(.L_x_0) ;  /* 0xfffffffc00fc7947 */ /* 0x000fc0000383ffff */
[----:B------:R-:W-:-:S00]  /*04e0*/  NOP ;  /* 0x0000000000007918 */ /* 0x000fc00000000000 */
        /* <DEDUP_REMOVED lines=9> */
.L_x_1:


//--------------------- .nv.global.init           --------------------------
	.section	.nv.global.init,"aw",@progbits
.nv.global.init:
	.type		_$_str,@object
	.size		_$_str,(_$_str_$_2 - _$_str)
_$_str:
        /*0000*/ 	.byte	0x5f, 0x5f, 0x43, 0x55, 0x44, 0x41, 0x5f, 0x46, 0x54, 0x5a, 0x00
	.type		_$_str_$_2,@object
	.size		_$_str_$_2,(.L_1 - _$_str_$_2)
_$_str_$_2:
        /*000b*/ 	.byte	0x5f, 0x5f, 0x43, 0x55, 0x44, 0x41, 0x5f, 0x50, 0x52, 0x45, 0x43, 0x5f, 0x53, 0x51, 0x52, 0x54
        /*001b*/ 	.byte	0x00
.L_1:


//--------------------- .nv.constant0.triton_poi_fused_add_div_exp_linalg_vector_norm_log_mul_pow_sub_1 --------------------------
	.section	.nv.constant0.triton_poi_fused_add_div_exp_linalg_vector_norm_log_mul_pow_sub_1,"a",@progbits
	.sectionflags	@""
	.align	4
.nv.constant0.triton_poi_fused_add_div_exp_linalg_vector_norm_log_mul_pow_sub_1:
	.zero		564
